	.headerflags	@"EF_CUDA_TEXMODE_UNIFIED EF_CUDA_64BIT_ADDRESS EF_CUDA_SM89 EF_CUDA_VIRTUAL_SM(EF_CUDA_SM89)"
	.elftype	@"ET_EXEC"


//--------------------- .nv.info                  --------------------------
	.section	.nv.info,"",@"SHT_CUDA_INFO"
	.align	4


	//----- nvinfo : EIATTR_REGCOUNT
	.align		4
        /*0000*/ 	.byte	0x04, 0x2f
        /*0002*/ 	.short	(.L_1 - .L_0)
	.align		4
.L_0:
        /*0004*/ 	.word	index@(triton_per_fused_add_expand_mul_neg_pow_select_sum_unsqueeze_22)
        /*0008*/ 	.word	0x00000013


	//----- nvinfo : EIATTR_FRAME_SIZE
	.align		4
.L_1:
        /*000c*/ 	.byte	0x04, 0x11
        /*000e*/ 	.short	(.L_3 - .L_2)
	.align		4
.L_2:
        /*0010*/ 	.word	index@(triton_per_fused_add_expand_mul_neg_pow_select_sum_unsqueeze_22)
        /*0014*/ 	.word	0x00000000


	//----- nvinfo : EIATTR_MIN_STACK_SIZE
	.align		4
.L_3:
        /*0018*/ 	.byte	0x04, 0x12
        /*001a*/ 	.short	(.L_5 - .L_4)
	.align		4
.L_4:
        /*001c*/ 	.word	index@(triton_per_fused_add_expand_mul_neg_pow_select_sum_unsqueeze_22)
        /*0020*/ 	.word	0x00000000
.L_5:


//--------------------- .nv.info.triton_per_fused_add_expand_mul_neg_pow_select_sum_unsqueeze_22 --------------------------
	.section	.nv.info.triton_per_fused_add_expand_mul_neg_pow_select_sum_unsqueeze_22,"",@"SHT_CUDA_INFO"
	.sectionflags	@""
	.align	4


	//----- nvinfo : EIATTR_CUDA_API_VERSION
	.align		4
        /*0000*/ 	.byte	0x04, 0x37
        /*0002*/ 	.short	(.L_7 - .L_6)
.L_6:
        /*0004*/ 	.word	0x00000080


	//----- nvinfo : EIATTR_PARAM_CBANK
	.align		4
.L_7:
        /*0008*/ 	.byte	0x04, 0x0a
        /*000a*/ 	.short	(.L_9 - .L_8)
	.align		4
.L_8:
        /*000c*/ 	.word	index@(.nv.constant0.triton_per_fused_add_expand_mul_neg_pow_select_sum_unsqueeze_22)
        /*0010*/ 	.short	0x0160
        /*0012*/ 	.short	0x0030


	//----- nvinfo : EIATTR_CBANK_PARAM_SIZE
	.align		4
.L_9:
        /*0014*/ 	.byte	0x03, 0x19
        /*0016*/ 	.short	0x0030


	//----- nvinfo : EIATTR_KPARAM_INFO
	.align		4
        /*0018*/ 	.byte	0x04, 0x17
        /*001a*/ 	.short	(.L_11 - .L_10)
.L_10:
        /*001c*/ 	.word	0x00000000
        /*0020*/ 	.short	0x0005
        /*0022*/ 	.short	0x0028
        /*0024*/ 	.byte	0x00, 0xf4, 0x21, 0x00


	//----- nvinfo : EIATTR_KPARAM_INFO
	.align		4
.L_11:
        /*0028*/ 	.byte	0x04, 0x17
        /*002a*/ 	.short	(.L_13 - .L_12)
.L_12:
        /*002c*/ 	.word	0x00000000
        /*0030*/ 	.short	0x0004
        /*0032*/ 	.short	0x0020
        /*0034*/ 	.byte	0x00, 0xf0, 0x11, 0x00


	//----- nvinfo : EIATTR_KPARAM_INFO
	.align		4
.L_13:
        /*0038*/ 	.byte	0x04, 0x17
        /*003a*/ 	.short	(.L_15 - .L_14)
.L_14:
        /*003c*/ 	.word	0x00000000
        /*0040*/ 	.short	0x0003
        /*0042*/ 	.short	0x0018
        /*0044*/ 	.byte	0x00, 0xf4, 0x21, 0x00


	//----- nvinfo : EIATTR_KPARAM_INFO
	.align		4
.L_15:
        /*0048*/ 	.byte	0x04, 0x17
        /*004a*/ 	.short	(.L_17 - .L_16)
.L_16:
        /*004c*/ 	.word	0x00000000
        /*0050*/ 	.short	0x0002
        /*0052*/ 	.short	0x0010
        /*0054*/ 	.byte	0x00, 0xf4, 0x21, 0x00


	//----- nvinfo : EIATTR_KPARAM_INFO
	.align		4
.L_17:
        /*0058*/ 	.byte	0x04, 0x17
        /*005a*/ 	.short	(.L_19 - .L_18)
.L_18:
        /*005c*/ 	.word	0x00000000
        /*0060*/ 	.short	0x0001
        /*0062*/ 	.short	0x0008
        /*0064*/ 	.byte	0x00, 0xf4, 0x21, 0x00


	//----- nvinfo : EIATTR_KPARAM_INFO
	.align		4
.L_19:
        /*0068*/ 	.byte	0x04, 0x17
        /*006a*/ 	.short	(.L_21 - .L_20)
.L_20:
        /*006c*/ 	.word	0x00000000
        /*0070*/ 	.short	0x0000
        /*0072*/ 	.short	0x0000
        /*0074*/ 	.byte	0x00, 0xf4, 0x21, 0x00


	//----- nvinfo : EIATTR_MAXREG_COUNT
	.align		4
.L_21:
        /*0078*/ 	.byte	0x03, 0x1b
        /*007a*/ 	.short	0x00ff


	//----- nvinfo : EIATTR_COOP_GROUP_MASK_REGIDS
	.align		4
        /*007c*/ 	.byte	0x04, 0x29
        /*007e*/ 	.short	(.L_23 - .L_22)


	//   ....[0]....
.L_22:
        /*0080*/ 	.word	0xffffffff


	//   ....[1]....
        /*0084*/ 	.word	0xffffffff


	//   ....[2]....
        /*0088*/ 	.word	0xffffffff


	//   ....[3]....
        /*008c*/ 	.word	0xffffffff


	//   ....[4]....
        /*0090*/ 	.word	0xffffffff


	//   ....[5]....
        /*0094*/ 	.word	0xffffffff


	//----- nvinfo : EIATTR_COOP_GROUP_INSTR_OFFSETS
	.align		4
.L_23:
        /*0098*/ 	.byte	0x04, 0x28
        /*009a*/ 	.short	(.L_25 - .L_24)


	//   ....[0]....
.L_24:
        /*009c*/ 	.word	0x00000110


	//   ....[1]....
        /*00a0*/ 	.word	0x00000130


	//   ....[2]....
        /*00a4*/ 	.word	0x00000150


	//   ....[3]....
        /*00a8*/ 	.word	0x00000170


	//   ....[4]....
        /*00ac*/ 	.word	0x00000190


	//   ....[5]....
        /*00b0*/ 	.word	0x00000230


	//----- nvinfo : EIATTR_EXIT_INSTR_OFFSETS
	.align		4
.L_25:
        /*00b4*/ 	.byte	0x04, 0x1c
        /*00b6*/ 	.short	(.L_27 - .L_26)


	//   ....[0]....
.L_26:
        /*00b8*/ 	.word	0x00000300


	//----- nvinfo : EIATTR_REQNTID
	.align		4
.L_27:
        /*00bc*/ 	.byte	0x04, 0x10
        /*00be*/ 	.short	(.L_29 - .L_28)
.L_28:
        /*00c0*/ 	.word	0x00000040
        /*00c4*/ 	.word	0x00000001
        /*00c8*/ 	.word	0x00000001
.L_29:


//--------------------- .nv.callgraph             --------------------------
	.section	.nv.callgraph,"",@"SHT_CUDA_CALLGRAPH"
	.align	4
	.sectionentsize	8
	.align		4
        /*0000*/ 	.word	0x00000000
	.align		4
        /*0004*/ 	.word	0xffffffff
	.align		4
        /*0008*/ 	.word	0x00000000
	.align		4
        /*000c*/ 	.word	0xfffffffe
	.align		4
        /*0010*/ 	.word	0x00000000
	.align		4
        /*0014*/ 	.word	0xfffffffd
	.align		4
        /*0018*/ 	.word	0x00000000
	.align		4
        /*001c*/ 	.word	0xfffffffc


//--------------------- .nv.rel.action            --------------------------
	.section	.nv.rel.action,"",@"SHT_CUDA_RELOCINFO"
	.align	8
	.sectionentsize	8
        /*0000*/ 	.byte	0x73, 0x00, 0x00, 0x00, 0x00, 0x00, 0x00, 0x00, 0x00, 0x00, 0x00, 0x11, 0x25, 0x00, 0x05, 0x36


//--------------------- .nv.constant0.triton_per_fused_add_expand_mul_neg_pow_select_sum_unsqueeze_22 --------------------------
	.section	.nv.constant0.triton_per_fused_add_expand_mul_neg_pow_select_sum_unsqueeze_22,"a",@progbits
	.sectionflags	@""
	.align	4
.nv.constant0.triton_per_fused_add_expand_mul_neg_pow_select_sum_unsqueeze_22:
	.zero		400


//--------------------- .text.triton_per_fused_add_expand_mul_neg_pow_select_sum_unsqueeze_22 --------------------------
	.section	.text.triton_per_fused_add_expand_mul_neg_pow_select_sum_unsqueeze_22,"ax",@progbits
	.sectionflags	@"SHF_BARRIERS=1"
	.sectioninfo	@"SHI_REGISTERS=19"
	.align	128
        .global         triton_per_fused_add_expand_mul_neg_pow_select_sum_unsqueeze_22
        .type           triton_per_fused_add_expand_mul_neg_pow_select_sum_unsqueeze_22,@function
        .size           triton_per_fused_add_expand_mul_neg_pow_select_sum_unsqueeze_22,(.L_x_1 - triton_per_fused_add_expand_mul_neg_pow_select_sum_unsqueeze_22)
        .other          triton_per_fused_add_expand_mul_neg_pow_select_sum_unsqueeze_22,@"STO_CUDA_ENTRY STV_DEFAULT"
triton_per_fused_add_expand_mul_neg_pow_select_sum_unsqueeze_22:
.text.triton_per_fused_add_expand_mul_neg_pow_select_sum_unsqueeze_22:
[----:B------:R-:W-:Y:S02]  /*0000*/  MOV R1, c[0x0][0x28] ;  /* 0x00000a0000017a02 */ /* 0x000fe40000000f00 */
[----:B------:R-:W0:Y:S01]  /*0010*/  S2R R16, SR_TID.X ;  /* 0x0000000000107919 */ /* 0x000e220000002100 */
[----:B------:R-:W-:Y:S01]  /*0020*/  MOV R3, 0x4 ;  /* 0x0000000400037802 */ /* 0x000fe20000000f00 */
[----:B------:R-:W-:Y:S01]  /*0030*/  ULDC.64 UR4, c[0x0][0x118] ;  /* 0x0000460000047ab9 */ /* 0x000fe20000000a00 */
[----:B0-----:R-:W-:-:S05]  /*0040*/  LOP3.LUT R2, R16, 0x3f, RZ, 0xc0, !PT ;  /* 0x0000003f10027812 */ /* 0x001fca00078ec0ff */
[----:B------:R-:W-:-:S04]  /*0050*/  IMAD.WIDE.U32 R4, R2, R3, c[0x0][0x168] ;  /* 0x00005a0002047625 */ /* 0x000fc800078e0003 */
[CC--:B------:R-:W-:Y:S02]  /*0060*/  IMAD.WIDE.U32 R6, R2.reuse, R3.reuse, c[0x0][0x170] ;  /* 0x00005c0002067625 */ /* 0x0c0fe400078e0003 */
[----:B------:R-:W2:Y:S04]  /*0070*/  LDG.E R4, [R4.64] ;  /* 0x0000000404047981 */ /* 0x000ea8000c1e1900 */
[----:B------:R-:W2:Y:S01]  /*0080*/  LDG.E R7, [R6.64+0x1a00] ;  /* 0x001a000406077981 */ /* 0x000ea2000c1e1900 */
[----:B------:R-:W-:Y:S01]  /*0090*/  MOV R8, c[0x0][0x178] ;  /* 0x00005e0000087a02 */ /* 0x000fe20000000f00 */
[----:B------:R-:W-:Y:S01]  /*00a0*/  IMAD.WIDE.U32 R2, R2, R3, c[0x0][0x160] ;  /* 0x0000580002027625 */ /* 0x000fe200078e0003 */
[----:B------:R-:W-:-:S04]  /*00b0*/  MOV R9, c[0x0][0x17c] ;  /* 0x00005f0000097a02 */ /* 0x000fc80000000f00 */
[----:B------:R-:W3:Y:S04]  /*00c0*/  LDG.E R11, [R2.64] ;  /* 0x00000004020b7981 */ /* 0x000ee8000c1e1900 */
[----:B------:R0:W4:Y:S01]  /*00d0*/  LDG.E R8, [R8.64] ;  /* 0x0000000408087981 */ /* 0x000122000c1e1900 */
[C---:B------:R-:W-:Y:S02]  /*00e0*/  LOP3.LUT P0, RZ, R16.reuse, 0x1f, RZ, 0xc0, !PT ;  /* 0x0000001f10ff7812 */ /* 0x040fe4000780c0ff */
[----:B------:R-:W-:Y:S01]  /*00f0*/  ISETP.GE.AND P1, PT, R16, 0x2, PT ;  /* 0x000000021000780c */ /* 0x000fe20003f26270 */
[----:B--2---:R-:W-:-:S05]  /*0100*/  FMUL R0, R4, R7 ;  /* 0x0000000704007220 */ /* 0x004fca0000400000 */
[----:B------:R-:W1:Y:S02]  /*0110*/  SHFL.BFLY PT, R13, R0, 0x10, 0x1f ;  /* 0x0e001f00000d7f89 */ /* 0x000e6400000e0000 */
[----:B-1----:R-:W-:-:S05]  /*0120*/  FFMA R13, R4, R7, R13 ;  /* 0x00000007040d7223 */ /* 0x002fca000000000d */
[----:B------:R-:W1:Y:S02]  /*0130*/  SHFL.BFLY PT, R10, R13, 0x8, 0x1f ;  /* 0x0d001f000d0a7f89 */ /* 0x000e6400000e0000 */
[----:B-1----:R-:W-:-:S05]  /*0140*/  FADD R10, R13, R10 ;  /* 0x0000000a0d0a7221 */ /* 0x002fca0000000000 */
[----:B------:R-:W1:Y:S02]  /*0150*/  SHFL.BFLY PT, R5, R10, 0x4, 0x1f ;  /* 0x0c801f000a057f89 */ /* 0x000e6400000e0000 */
[----:B-1----:R-:W-:-:S05]  /*0160*/  FADD R5, R10, R5 ;  /* 0x000000050a057221 */ /* 0x002fca0000000000 */
[----:B------:R-:W1:Y:S02]  /*0170*/  SHFL.BFLY PT, R6, R5, 0x2, 0x1f ;  /* 0x0c401f0005067f89 */ /* 0x000e6400000e0000 */
[----:B-1----:R-:W-:-:S05]  /*0180*/  FADD R6, R5, R6 ;  /* 0x0000000605067221 */ /* 0x002fca0000000000 */
[----:B0-----:R-:W0:Y:S01]  /*0190*/  SHFL.BFLY PT, R9, R6, 0x1, 0x1f ;  /* 0x0c201f0006097f89 */ /* 0x001e2200000e0000 */
[----:B------:R-:W-:-:S04]  /*01a0*/  SHF.R.U32.HI R0, RZ, 0x3, R16 ;  /* 0x00000003ff007819 */ /* 0x000fc80000011610 */
[----:B------:R-:W-:Y:S01]  /*01b0*/  LOP3.LUT R12, R0, 0x4, RZ, 0xc0, !PT ;  /* 0x00000004000c7812 */ /* 0x000fe200078ec0ff */
[----:B0-----:R-:W-:-:S05]  /*01c0*/  FADD R9, R6, R9 ;  /* 0x0000000906097221 */ /* 0x001fca0000000000 */
[----:B------:R-:W-:Y:S04]  /*01d0*/  @!P0 STS [R12], R9 ;  /* 0x000000090c008388 */ /* 0x000fe80000000800 */
[----:B------:R-:W-:Y:S06]  /*01e0*/  BAR.SYNC.DEFER_BLOCKING 0x0 ;  /* 0x0000000000007b1d */ /* 0x000fec0000010000 */
[----:B------:R-:W0:Y:S01]  /*01f0*/  @!P1 LDS R14, [R16.X4] ;  /* 0x00000000100e9984 */ /* 0x000e220000004800 */
[----:B------:R-:W-:-:S04]  /*0200*/  LOP3.LUT R0, R16, 0x1, RZ, 0xc0, !PT ;  /* 0x0000000110007812 */ /* 0x000fc800078ec0ff */
[----:B------:R-:W-:-:S04]  /*0210*/  ISETP.NE.U32.AND P0, PT, R0, 0x1, PT ;  /* 0x000000010000780c */ /* 0x000fc80003f05070 */
[----:B------:R-:W-:Y:S01]  /*0220*/  ISETP.LT.AND P0, PT, R16, 0x2, P0 ;  /* 0x000000021000780c */ /* 0x000fe20000701270 */
[----:B0-----:R-:W0:Y:S02]  /*0230*/  SHFL.BFLY PT, R5, R14, 0x1, 0x1f ;  /* 0x0c201f000e057f89 */ /* 0x001e2400000e0000 */
[----:B0-----:R-:W-:-:S10]  /*0240*/  FADD R5, R14, R5 ;  /* 0x000000050e057221 */ /* 0x001fd40000000000 */
[----:B------:R-:W-:Y:S04]  /*0250*/  @P0 STS [R16.X4], R5 ;  /* 0x0000000510000388 */ /* 0x000fe80000004800 */
[----:B------:R-:W-:Y:S06]  /*0260*/  BAR.SYNC.DEFER_BLOCKING 0x0 ;  /* 0x0000000000007b1d */ /* 0x000fec0000010000 */
[----:B------:R-:W0:Y:S01]  /*0270*/  LDS R0, [RZ] ;  /* 0x00000000ff007984 */ /* 0x000e220000000800 */
[C---:B----4-:R-:W-:Y:S01]  /*0280*/  FADD R6, R8.reuse, R8 ;  /* 0x0000000808067221 */ /* 0x050fe20000000000 */
[----:B------:R-:W-:Y:S01]  /*0290*/  FMUL R9, R8, R8 ;  /* 0x0000000808097220 */ /* 0x000fe20000400000 */
[----:B------:R-:W-:-:S02]  /*02a0*/  FADD R7, R7, R7 ;  /* 0x0000000707077221 */ /* 0x000fc40000000000 */
[----:B---3--:R-:W-:Y:S01]  /*02b0*/  FFMA R6, R4, R6, R11 ;  /* 0x0000000604067223 */ /* 0x008fe2000000000b */
[----:B0-----:R-:W-:-:S04]  /*02c0*/  FFMA R0, R0, -2, RZ ;  /* 0xc000000000007823 */ /* 0x001fc800000000ff */
[----:B------:R-:W-:-:S04]  /*02d0*/  FMUL R9, R0, R9 ;  /* 0x0000000900097220 */ /* 0x000fc80000400000 */
[----:B------:R-:W-:-:S05]  /*02e0*/  FFMA R7, R9, R7, R6 ;  /* 0x0000000709077223 */ /* 0x000fca0000000006 */
[----:B------:R-:W-:Y:S01]  /*02f0*/  STG.E [R2.64], R7 ;  /* 0x0000000702007986 */ /* 0x000fe2000c101904 */
[----:B------:R-:W-:Y:S05]  /*0300*/  EXIT ;  /* 0x000000000000794d */ /* 0x000fea0003800000 */
.L_x_0:
[----:B------:R-:W-:-:S00]  /*0310*/  BRA `(.L_x_0) ;  /* 0xfffffff000007947 */ /* 0x000fc0000383ffff */
[----:B------:R-:W-:-:S00]  /*0320*/  NOP ;  /* 0x0000000000007918 */ /* 0x000fc00000000000 */
        /* <DEDUP_REMOVED lines=13> */
.L_x_1:


//--------------------- .nv.shared.triton_per_fused_add_expand_mul_neg_pow_select_sum_unsqueeze_22 --------------------------
	.section	.nv.shared.triton_per_fused_add_expand_mul_neg_pow_select_sum_unsqueeze_22,"aw",@nobits
	.sectionflags	@""
	.align	16
